//
// Generated by NVIDIA NVVM Compiler
//
// Compiler Build ID: CL-36424714
// Cuda compilation tools, release 13.0, V13.0.88
// Based on NVVM 20.0.0
//

.version 9.0
.target sm_100
.address_size 64

	// .globl	_Z3addPfS_S_i

.visible .entry _Z3addPfS_S_i(
	.param .u64 .ptr .align 1 _Z3addPfS_S_i_param_0,
	.param .u64 .ptr .align 1 _Z3addPfS_S_i_param_1,
	.param .u64 .ptr .align 1 _Z3addPfS_S_i_param_2,
	.param .u32 _Z3addPfS_S_i_param_3
)
{
	.reg .pred 	%p<2>;
	.reg .b32 	%r<6>;
	.reg .b32 	%f<4>;
	.reg .b64 	%rd<11>;

	ld.param.u64 	%rd1, [_Z3addPfS_S_i_param_0];
	ld.param.u64 	%rd2, [_Z3addPfS_S_i_param_1];
	ld.param.u64 	%rd3, [_Z3addPfS_S_i_param_2];
	ld.param.u32 	%r2, [_Z3addPfS_S_i_param_3];
	mov.u32 	%r3, %tid.x;
	mov.u32 	%r4, %ntid.x;
	mov.u32 	%r5, %ctaid.x;
	mad.lo.s32 	%r1, %r4, %r5, %r3;
	setp.ge.s32 	%p1, %r1, %r2;
	@%p1 bra 	$L__BB0_2;
	cvta.to.global.u64 	%rd4, %rd1;
	cvta.to.global.u64 	%rd5, %rd2;
	cvta.to.global.u64 	%rd6, %rd3;
	mul.wide.s32 	%rd7, %r1, 4;
	add.s64 	%rd8, %rd4, %rd7;
	ld.global.f32 	%f1, [%rd8];
	add.s64 	%rd9, %rd5, %rd7;
	ld.global.f32 	%f2, [%rd9];
	add.f32 	%f3, %f1, %f2;
	add.s64 	%rd10, %rd6, %rd7;
	st.global.f32 	[%rd10], %f3;
$L__BB0_2:
	ret;

}


// ===== COMPILED SASS (sm_100) =====

	.target	sm_100

	.elftype	@"ET_EXEC"


//--------------------- .note.nv.tkinfo           --------------------------
	.section	.note.nv.tkinfo,"",@"SHT_NOTE"
	.sectionflags	@"SHF_NOTE_NV_TKINFO"
	.tkinfo
        /*0018*/ 	.word	0x00000002
        /*0030*/ 	.string	""
        /*0030*/ 	.string	"ptxas"
        /*0030*/ 	.string	"Cuda compilation tools, release 13.0, V13.0.88"
        /*0030*/ 	.string	"Build cuda_13.0.r13.0/compiler.36424714_0"
        /*0030*/ 	.string	"-arch sm_100 -m 64 "



//--------------------- .note.nv.cuinfo           --------------------------
	.section	.note.nv.cuinfo,"",@"SHT_NOTE"
	.sectionflags	@"SHF_NOTE_NV_CUINFO"
        /*0018*/ 	.short	0x0002
        /*001a*/ 	.short	0x0064
        /*001c*/ 	.short	0x0082
	.zero		2


//--------------------- .nv.info                  --------------------------
	.section	.nv.info,"",@"SHT_CUDA_INFO"
	.align	4


	//----- nvinfo : EIATTR_REGCOUNT
	.align		4
        /*0000*/ 	.byte	0x04, 0x2f
        /*0002*/ 	.short	(.L_1 - .L_0)
	.align		4
.L_0:
        /*0004*/ 	.word	index@(_Z3addPfS_S_i)
        /*0008*/ 	.word	0x0000000c


	//----- nvinfo : EIATTR_FRAME_SIZE
	.align		4
.L_1:
        /*000c*/ 	.byte	0x04, 0x11
        /*000e*/ 	.short	(.L_3 - .L_2)
	.align		4
.L_2:
        /*0010*/ 	.word	index@(_Z3addPfS_S_i)
        /*0014*/ 	.word	0x00000000


	//----- nvinfo : EIATTR_MIN_STACK_SIZE
	.align		4
.L_3:
        /*0018*/ 	.byte	0x04, 0x12
        /*001a*/ 	.short	(.L_5 - .L_4)
	.align		4
.L_4:
        /*001c*/ 	.word	index@(_Z3addPfS_S_i)
        /*0020*/ 	.word	0x00000000
.L_5:


//--------------------- .nv.compat                --------------------------
	.section	.nv.compat,"",@"SHT_CUDA_COMPAT_INFO"
	.align	4
        /*0000*/ 	.byte	0x02, 0x09, 0x00, 0x00, 0x02, 0x02, 0x01, 0x00, 0x02, 0x05, 0x05, 0x00, 0x03, 0x07, 0x01, 0x01
        /*0010*/ 	.byte	0x02, 0x03, 0x00, 0x00, 0x02, 0x06, 0x01, 0x00, 0x04, 0x0b, 0x08, 0x00, 0x09, 0x00, 0x00, 0x00
        /*0020*/ 	.byte	0x00, 0x00, 0x00, 0x00


//--------------------- .nv.info._Z3addPfS_S_i    --------------------------
	.section	.nv.info._Z3addPfS_S_i,"",@"SHT_CUDA_INFO"
	.sectionflags	@""
	.align	4


	//----- nvinfo : EIATTR_CUDA_API_VERSION
	.align		4
        /*0000*/ 	.byte	0x04, 0x37
        /*0002*/ 	.short	(.L_7 - .L_6)
.L_6:
        /*0004*/ 	.word	0x00000082


	//----- nvinfo : EIATTR_KPARAM_INFO
	.align		4
.L_7:
        /*0008*/ 	.byte	0x04, 0x17
        /*000a*/ 	.short	(.L_9 - .L_8)
.L_8:
        /*000c*/ 	.word	0x00000000
        /*0010*/ 	.short	0x0003
        /*0012*/ 	.short	0x0018
        /*0014*/ 	.byte	0x00, 0xf0, 0x11, 0x00


	//----- nvinfo : EIATTR_KPARAM_INFO
	.align		4
.L_9:
        /*0018*/ 	.byte	0x04, 0x17
        /*001a*/ 	.short	(.L_11 - .L_10)
.L_10:
        /*001c*/ 	.word	0x00000000
        /*0020*/ 	.short	0x0002
        /*0022*/ 	.short	0x0010
        /*0024*/ 	.byte	0x00, 0xf5, 0x21, 0x00


	//----- nvinfo : EIATTR_KPARAM_INFO
	.align		4
.L_11:
        /*0028*/ 	.byte	0x04, 0x17
        /*002a*/ 	.short	(.L_13 - .L_12)
.L_12:
        /*002c*/ 	.word	0x00000000
        /*0030*/ 	.short	0x0001
        /*0032*/ 	.short	0x0008
        /*0034*/ 	.byte	0x00, 0xf5, 0x21, 0x00


	//----- nvinfo : EIATTR_KPARAM_INFO
	.align		4
.L_13:
        /*0038*/ 	.byte	0x04, 0x17
        /*003a*/ 	.short	(.L_15 - .L_14)
.L_14:
        /*003c*/ 	.word	0x00000000
        /*0040*/ 	.short	0x0000
        /*0042*/ 	.short	0x0000
        /*0044*/ 	.byte	0x00, 0xf5, 0x21, 0x00


	//----- nvinfo : EIATTR_SPARSE_MMA_MASK
	.align		4
.L_15:
        /*0048*/ 	.byte	0x03, 0x50
        /*004a*/ 	.short	0x0000


	//----- nvinfo : EIATTR_MAXREG_COUNT
	.align		4
        /*004c*/ 	.byte	0x03, 0x1b
        /*004e*/ 	.short	0x00ff


	//----- nvinfo : EIATTR_MERCURY_ISA_VERSION
	.align		4
        /*0050*/ 	.byte	0x03, 0x5f
        /*0052*/ 	.short	0x0101


	//----- nvinfo : EIATTR_VRC_CTA_INIT_COUNT
	.align		4
        /*0054*/ 	.byte	0x02, 0x4a
	.zero		1
	.zero		1


	//----- nvinfo : EIATTR_EXIT_INSTR_OFFSETS
	.align		4
        /*0058*/ 	.byte	0x04, 0x1c
        /*005a*/ 	.short	(.L_17 - .L_16)


	//   ....[0]....
.L_16:
        /*005c*/ 	.word	0x00000070


	//   ....[1]....
        /*0060*/ 	.word	0x00000130


	//----- nvinfo : EIATTR_CBANK_PARAM_SIZE
	.align		4
.L_17:
        /*0064*/ 	.byte	0x03, 0x19
        /*0066*/ 	.short	0x001c


	//----- nvinfo : EIATTR_PARAM_CBANK
	.align		4
        /*0068*/ 	.byte	0x04, 0x0a
        /*006a*/ 	.short	(.L_19 - .L_18)
	.align		4
.L_18:
        /*006c*/ 	.word	index@(.nv.constant0._Z3addPfS_S_i)
        /*0070*/ 	.short	0x0380
        /*0072*/ 	.short	0x001c


	//----- nvinfo : EIATTR_SW_WAR
	.align		4
.L_19:
        /*0074*/ 	.byte	0x04, 0x36
        /*0076*/ 	.short	(.L_21 - .L_20)
.L_20:
        /*0078*/ 	.word	0x00000008
.L_21:


//--------------------- .nv.callgraph             --------------------------
	.section	.nv.callgraph,"",@"SHT_CUDA_CALLGRAPH"
	.align	4
	.sectionentsize	8
	.align		4
        /*0000*/ 	.word	0x00000000
	.align		4
        /*0004*/ 	.word	0xffffffff
	.align		4
        /*0008*/ 	.word	0x00000000
	.align		4
        /*000c*/ 	.word	0xfffffffe
	.align		4
        /*0010*/ 	.word	0x00000000
	.align		4
        /*0014*/ 	.word	0xfffffffd
	.align		4
        /*0018*/ 	.word	0x00000000
	.align		4
        /*001c*/ 	.word	0xfffffffc


//--------------------- .text._Z3addPfS_S_i       --------------------------
	.section	.text._Z3addPfS_S_i,"ax",@progbits
	.align	128
        .global         _Z3addPfS_S_i
        .type           _Z3addPfS_S_i,@function
        .size           _Z3addPfS_S_i,(.L_x_1 - _Z3addPfS_S_i)
        .other          _Z3addPfS_S_i,@"STO_CUDA_ENTRY STV_DEFAULT"
_Z3addPfS_S_i:
.text._Z3addPfS_S_i:
[----:B------:R-:W-:Y:S01]  /*0000*/  LDC R1, c[0x0][0x37c] ;  /* 0x0000df00ff017b82 */ /* 0x000fe20000000800 */
[----:B------:R-:W0:Y:S01]  /*0010*/  S2R R9, SR_TID.X ;  /* 0x0000000000097919 */ /* 0x000e220000002100 */
[----:B------:R-:W0:Y:S01]  /*0020*/  LDCU UR4, c[0x0][0x360] ;  /* 0x00006c00ff0477ac */ /* 0x000e220008000800 */
[----:B------:R-:W0:Y:S01]  /*0030*/  S2R R0, SR_CTAID.X ;  /* 0x0000000000007919 */ /* 0x000e220000002500 */
[----:B------:R-:W1:Y:S01]  /*0040*/  LDCU UR5, c[0x0][0x398] ;  /* 0x00007300ff0577ac */ /* 0x000e620008000800 */
[----:B0-----:R-:W-:-:S05]  /*0050*/  IMAD R9, R0, UR4, R9 ;  /* 0x0000000400097c24 */ /* 0x001fca000f8e0209 */
[----:B-1----:R-:W-:-:S13]  /*0060*/  ISETP.GE.AND P0, PT, R9, UR5, PT ;  /* 0x0000000509007c0c */ /* 0x002fda000bf06270 */
[----:B------:R-:W-:Y:S05]  /*0070*/  @P0 EXIT ;  /* 0x000000000000094d */ /* 0x000fea0003800000 */
[----:B------:R-:W0:Y:S01]  /*0080*/  LDC.64 R2, c[0x0][0x380] ;  /* 0x0000e000ff027b82 */ /* 0x000e220000000a00 */
[----:B------:R-:W1:Y:S07]  /*0090*/  LDCU.64 UR4, c[0x0][0x358] ;  /* 0x00006b00ff0477ac */ /* 0x000e6e0008000a00 */
[----:B------:R-:W2:Y:S08]  /*00a0*/  LDC.64 R4, c[0x0][0x388] ;  /* 0x0000e200ff047b82 */ /* 0x000eb00000000a00 */
[----:B------:R-:W3:Y:S01]  /*00b0*/  LDC.64 R6, c[0x0][0x390] ;  /* 0x0000e400ff067b82 */ /* 0x000ee20000000a00 */
[----:B0-----:R-:W-:-:S06]  /*00c0*/  IMAD.WIDE R2, R9, 0x4, R2 ;  /* 0x0000000409027825 */ /* 0x001fcc00078e0202 */
[----:B-1----:R-:W4:Y:S01]  /*00d0*/  LDG.E R2, desc[UR4][R2.64] ;  /* 0x0000000402027981 */ /* 0x002f22000c1e1900 */
[----:B--2---:R-:W-:-:S06]  /*00e0*/  IMAD.WIDE R4, R9, 0x4, R4 ;  /* 0x0000000409047825 */ /* 0x004fcc00078e0204 */
[----:B------:R-:W4:Y:S01]  /*00f0*/  LDG.E R5, desc[UR4][R4.64] ;  /* 0x0000000404057981 */ /* 0x000f22000c1e1900 */
[----:B---3--:R-:W-:-:S04]  /*0100*/  IMAD.WIDE R6, R9, 0x4, R6 ;  /* 0x0000000409067825 */ /* 0x008fc800078e0206 */
[----:B----4-:R-:W-:-:S05]  /*0110*/  FADD R9, R2, R5 ;  /* 0x0000000502097221 */ /* 0x010fca0000000000 */
[----:B------:R-:W-:Y:S01]  /*0120*/  STG.E desc[UR4][R6.64], R9 ;  /* 0x0000000906007986 */ /* 0x000fe2000c101904 */
[----:B------:R-:W-:Y:S05]  /*0130*/  EXIT ;  /* 0x000000000000794d */ /* 0x000fea0003800000 */
.L_x_0:
[----:B------:R-:W-:-:S00]  /*0140*/  BRA `(.L_x_0) ;  /* 0xfffffffc00fc7947 */ /* 0x000fc0000383ffff */
[----:B------:R-:W-:-:S00]  /*0150*/  NOP ;  /* 0x0000000000007918 */ /* 0x000fc00000000000 */
        /* <DEDUP_REMOVED lines=10> */
.L_x_1:


//--------------------- .nv.shared.reserved.0     --------------------------
	.section	.nv.shared.reserved.0,"aw",@nobits
	.weak		__nv_reservedSMEM_offset_0_alias
	.size		__nv_reservedSMEM_offset_0_alias, 0, 64
	.other		__nv_reservedSMEM_offset_0_alias,@"STO_CUDA_RESERVED_SHARED STV_DEFAULT"
__nv_reservedSMEM_offset_0_alias:
	.zero		0
	.zero		64


//--------------------- .nv.constant0._Z3addPfS_S_i --------------------------
	.section	.nv.constant0._Z3addPfS_S_i,"a",@progbits
	.sectionflags	@""
	.align	4
.nv.constant0._Z3addPfS_S_i:
	.zero		924


//--------------------- SYMBOLS --------------------------

	.type		.nv.reservedSmem.offset0,@object
	.size		.nv.reservedSmem.offset0,0x4
